//
// Generated by NVIDIA NVVM Compiler
//
// Compiler Build ID: CL-36424714
// Cuda compilation tools, release 13.0, V13.0.88
// Based on NVVM 20.0.0
//

.version 9.0
.target sm_100
.address_size 64

	// .globl	_Z17memory_read_writePiS_i

.visible .entry _Z17memory_read_writePiS_i(
	.param .u64 .ptr .align 1 _Z17memory_read_writePiS_i_param_0,
	.param .u64 .ptr .align 1 _Z17memory_read_writePiS_i_param_1,
	.param .u32 _Z17memory_read_writePiS_i_param_2
)
{


	ret;

}


// ===== COMPILED SASS (sm_100) =====

	.target	sm_100

	.elftype	@"ET_EXEC"


//--------------------- .note.nv.tkinfo           --------------------------
	.section	.note.nv.tkinfo,"",@"SHT_NOTE"
	.sectionflags	@"SHF_NOTE_NV_TKINFO"
	.tkinfo
        /*0018*/ 	.word	0x00000002
        /*0030*/ 	.string	""
        /*0030*/ 	.string	"ptxas"
        /*0030*/ 	.string	"Cuda compilation tools, release 13.0, V13.0.88"
        /*0030*/ 	.string	"Build cuda_13.0.r13.0/compiler.36424714_0"
        /*0030*/ 	.string	"-arch sm_100 -m 64 "



//--------------------- .note.nv.cuinfo           --------------------------
	.section	.note.nv.cuinfo,"",@"SHT_NOTE"
	.sectionflags	@"SHF_NOTE_NV_CUINFO"
        /*0018*/ 	.short	0x0002
        /*001a*/ 	.short	0x0064
        /*001c*/ 	.short	0x0082
	.zero		2


//--------------------- .nv.info                  --------------------------
	.section	.nv.info,"",@"SHT_CUDA_INFO"
	.align	4


	//----- nvinfo : EIATTR_REGCOUNT
	.align		4
        /*0000*/ 	.byte	0x04, 0x2f
        /*0002*/ 	.short	(.L_1 - .L_0)
	.align		4
.L_0:
        /*0004*/ 	.word	index@(_Z17memory_read_writePiS_i)
        /*0008*/ 	.word	0x00000004


	//----- nvinfo : EIATTR_FRAME_SIZE
	.align		4
.L_1:
        /*000c*/ 	.byte	0x04, 0x11
        /*000e*/ 	.short	(.L_3 - .L_2)
	.align		4
.L_2:
        /*0010*/ 	.word	index@(_Z17memory_read_writePiS_i)
        /*0014*/ 	.word	0x00000000


	//----- nvinfo : EIATTR_MIN_STACK_SIZE
	.align		4
.L_3:
        /*0018*/ 	.byte	0x04, 0x12
        /*001a*/ 	.short	(.L_5 - .L_4)
	.align		4
.L_4:
        /*001c*/ 	.word	index@(_Z17memory_read_writePiS_i)
        /*0020*/ 	.word	0x00000000
.L_5:


//--------------------- .nv.compat                --------------------------
	.section	.nv.compat,"",@"SHT_CUDA_COMPAT_INFO"
	.align	4
        /*0000*/ 	.byte	0x02, 0x09, 0x00, 0x00, 0x02, 0x02, 0x01, 0x00, 0x02, 0x05, 0x05, 0x00, 0x03, 0x07, 0x01, 0x01
        /*0010*/ 	.byte	0x02, 0x03, 0x00, 0x00, 0x02, 0x06, 0x01, 0x00, 0x04, 0x0b, 0x08, 0x00, 0x09, 0x00, 0x00, 0x00
        /*0020*/ 	.byte	0x00, 0x00, 0x00, 0x00


//--------------------- .nv.info._Z17memory_read_writePiS_i --------------------------
	.section	.nv.info._Z17memory_read_writePiS_i,"",@"SHT_CUDA_INFO"
	.sectionflags	@""
	.align	4


	//----- nvinfo : EIATTR_CUDA_API_VERSION
	.align		4
        /*0000*/ 	.byte	0x04, 0x37
        /*0002*/ 	.short	(.L_7 - .L_6)
.L_6:
        /*0004*/ 	.word	0x00000082


	//----- nvinfo : EIATTR_KPARAM_INFO
	.align		4
.L_7:
        /*0008*/ 	.byte	0x04, 0x17
        /*000a*/ 	.short	(.L_9 - .L_8)
.L_8:
        /*000c*/ 	.word	0x00000000
        /*0010*/ 	.short	0x0002
        /*0012*/ 	.short	0x0010
        /*0014*/ 	.byte	0x00, 0xf0, 0x11, 0x00


	//----- nvinfo : EIATTR_KPARAM_INFO
	.align		4
.L_9:
        /*0018*/ 	.byte	0x04, 0x17
        /*001a*/ 	.short	(.L_11 - .L_10)
.L_10:
        /*001c*/ 	.word	0x00000000
        /*0020*/ 	.short	0x0001
        /*0022*/ 	.short	0x0008
        /*0024*/ 	.byte	0x00, 0xf5, 0x21, 0x00


	//----- nvinfo : EIATTR_KPARAM_INFO
	.align		4
.L_11:
        /*0028*/ 	.byte	0x04, 0x17
        /*002a*/ 	.short	(.L_13 - .L_12)
.L_12:
        /*002c*/ 	.word	0x00000000
        /*0030*/ 	.short	0x0000
        /*0032*/ 	.short	0x0000
        /*0034*/ 	.byte	0x00, 0xf5, 0x21, 0x00


	//----- nvinfo : EIATTR_SPARSE_MMA_MASK
	.align		4
.L_13:
        /*0038*/ 	.byte	0x03, 0x50
        /*003a*/ 	.short	0x0000


	//----- nvinfo : EIATTR_MAXREG_COUNT
	.align		4
        /*003c*/ 	.byte	0x03, 0x1b
        /*003e*/ 	.short	0x00ff


	//----- nvinfo : EIATTR_MERCURY_ISA_VERSION
	.align		4
        /*0040*/ 	.byte	0x03, 0x5f
        /*0042*/ 	.short	0x0101


	//----- nvinfo : EIATTR_VRC_CTA_INIT_COUNT
	.align		4
        /*0044*/ 	.byte	0x02, 0x4a
	.zero		1
	.zero		1


	//----- nvinfo : EIATTR_EXIT_INSTR_OFFSETS
	.align		4
        /*0048*/ 	.byte	0x04, 0x1c
        /*004a*/ 	.short	(.L_15 - .L_14)


	//   ....[0]....
.L_14:
        /*004c*/ 	.word	0x00000010


	//----- nvinfo : EIATTR_CBANK_PARAM_SIZE
	.align		4
.L_15:
        /*0050*/ 	.byte	0x03, 0x19
        /*0052*/ 	.short	0x0014


	//----- nvinfo : EIATTR_PARAM_CBANK
	.align		4
        /*0054*/ 	.byte	0x04, 0x0a
        /*0056*/ 	.short	(.L_17 - .L_16)
	.align		4
.L_16:
        /*0058*/ 	.word	index@(.nv.constant0._Z17memory_read_writePiS_i)
        /*005c*/ 	.short	0x0380
        /*005e*/ 	.short	0x0014


	//----- nvinfo : EIATTR_SW_WAR
	.align		4
.L_17:
        /*0060*/ 	.byte	0x04, 0x36
        /*0062*/ 	.short	(.L_19 - .L_18)
.L_18:
        /*0064*/ 	.word	0x00000008
.L_19:


//--------------------- .nv.callgraph             --------------------------
	.section	.nv.callgraph,"",@"SHT_CUDA_CALLGRAPH"
	.align	4
	.sectionentsize	8
	.align		4
        /*0000*/ 	.word	0x00000000
	.align		4
        /*0004*/ 	.word	0xffffffff
	.align		4
        /*0008*/ 	.word	0x00000000
	.align		4
        /*000c*/ 	.word	0xfffffffe
	.align		4
        /*0010*/ 	.word	0x00000000
	.align		4
        /*0014*/ 	.word	0xfffffffd
	.align		4
        /*0018*/ 	.word	0x00000000
	.align		4
        /*001c*/ 	.word	0xfffffffc


//--------------------- .text._Z17memory_read_writePiS_i --------------------------
	.section	.text._Z17memory_read_writePiS_i,"ax",@progbits
	.align	128
        .global         _Z17memory_read_writePiS_i
        .type           _Z17memory_read_writePiS_i,@function
        .size           _Z17memory_read_writePiS_i,(.L_x_1 - _Z17memory_read_writePiS_i)
        .other          _Z17memory_read_writePiS_i,@"STO_CUDA_ENTRY STV_DEFAULT"
_Z17memory_read_writePiS_i:
.text._Z17memory_read_writePiS_i:
[----:B------:R-:W-:Y:S01]  /*0000*/  LDC R1, c[0x0][0x37c] ;  /* 0x0000df00ff017b82 */ /* 0x000fe20000000800 */
[----:B------:R-:W-:Y:S05]  /*0010*/  EXIT ;  /* 0x000000000000794d */ /* 0x000fea0003800000 */
.L_x_0:
[----:B------:R-:W-:-:S00]  /*0020*/  BRA `(.L_x_0) ;  /* 0xfffffffc00fc7947 */ /* 0x000fc0000383ffff */
[----:B------:R-:W-:-:S00]  /*0030*/  NOP ;  /* 0x0000000000007918 */ /* 0x000fc00000000000 */
        /* <DEDUP_REMOVED lines=12> */
.L_x_1:


//--------------------- .nv.shared.reserved.0     --------------------------
	.section	.nv.shared.reserved.0,"aw",@nobits
	.weak		__nv_reservedSMEM_offset_0_alias
	.size		__nv_reservedSMEM_offset_0_alias, 0, 64
	.other		__nv_reservedSMEM_offset_0_alias,@"STO_CUDA_RESERVED_SHARED STV_DEFAULT"
__nv_reservedSMEM_offset_0_alias:
	.zero		0
	.zero		64


//--------------------- .nv.constant0._Z17memory_read_writePiS_i --------------------------
	.section	.nv.constant0._Z17memory_read_writePiS_i,"a",@progbits
	.sectionflags	@""
	.align	4
.nv.constant0._Z17memory_read_writePiS_i:
	.zero		916


//--------------------- SYMBOLS --------------------------

	.type		.nv.reservedSmem.offset0,@object
	.size		.nv.reservedSmem.offset0,0x4
